	.headerflags	@"EF_CUDA_TEXMODE_UNIFIED EF_CUDA_64BIT_ADDRESS EF_CUDA_ACCELERATORS EF_CUDA_SM90 EF_CUDA_VIRTUAL_SM(EF_CUDA_SM90)"
	.elftype	@"ET_EXEC"


//--------------------- .nv.info                  --------------------------
	.section	.nv.info,"",@"SHT_CUDA_INFO"
	.align	4


	//----- nvinfo : EIATTR_REGCOUNT
	.align		4
        /*0000*/ 	.byte	0x04, 0x2f
        /*0002*/ 	.short	(.L_1 - .L_0)
	.align		4
.L_0:
        /*0004*/ 	.word	index@(triton_poi_fused_convolution_45)
        /*0008*/ 	.word	0x0000000c


	//----- nvinfo : EIATTR_MIN_STACK_SIZE
	.align		4
.L_1:
        /*000c*/ 	.byte	0x04, 0x12
        /*000e*/ 	.short	(.L_3 - .L_2)
	.align		4
.L_2:
        /*0010*/ 	.word	index@(triton_poi_fused_convolution_45)
        /*0014*/ 	.word	0x00000000


	//----- nvinfo : EIATTR_FRAME_SIZE
	.align		4
.L_3:
        /*0018*/ 	.byte	0x04, 0x11
        /*001a*/ 	.short	(.L_5 - .L_4)
	.align		4
.L_4:
        /*001c*/ 	.word	index@(triton_poi_fused_convolution_45)
        /*0020*/ 	.word	0x00000000


	//----- nvinfo : EIATTR_MIN_STACK_SIZE
	.align		4
.L_5:
        /*0024*/ 	.byte	0x04, 0x12
        /*0026*/ 	.short	(.L_7 - .L_6)
	.align		4
.L_6:
        /*0028*/ 	.word	index@(triton_poi_fused_convolution_45)
        /*002c*/ 	.word	0x00000000
.L_7:


//--------------------- .nv.info.triton_poi_fused_convolution_45 --------------------------
	.section	.nv.info.triton_poi_fused_convolution_45,"",@"SHT_CUDA_INFO"
	.sectionflags	@""
	.align	4


	//----- nvinfo : EIATTR_CUDA_API_VERSION
	.align		4
        /*0000*/ 	.byte	0x04, 0x37
        /*0002*/ 	.short	(.L_9 - .L_8)
.L_8:
        /*0004*/ 	.word	0x0000007c


	//----- nvinfo : EIATTR_KPARAM_INFO
	.align		4
.L_9:
        /*0008*/ 	.byte	0x04, 0x17
        /*000a*/ 	.short	(.L_11 - .L_10)
.L_10:
        /*000c*/ 	.word	0x00000000
        /*0010*/ 	.short	0x0002
        /*0012*/ 	.short	0x0010
        /*0014*/ 	.byte	0x00, 0xf0, 0x11, 0x00


	//----- nvinfo : EIATTR_KPARAM_INFO
	.align		4
.L_11:
        /*0018*/ 	.byte	0x04, 0x17
        /*001a*/ 	.short	(.L_13 - .L_12)
.L_12:
        /*001c*/ 	.word	0x00000000
        /*0020*/ 	.short	0x0001
        /*0022*/ 	.short	0x0008
        /*0024*/ 	.byte	0x00, 0xf4, 0x21, 0x00


	//----- nvinfo : EIATTR_KPARAM_INFO
	.align		4
.L_13:
        /*0028*/ 	.byte	0x04, 0x17
        /*002a*/ 	.short	(.L_15 - .L_14)
.L_14:
        /*002c*/ 	.word	0x00000000
        /*0030*/ 	.short	0x0000
        /*0032*/ 	.short	0x0000
        /*0034*/ 	.byte	0x00, 0xf4, 0x21, 0x00


	//----- nvinfo : EIATTR_SPARSE_MMA_MASK
	.align		4
.L_15:
        /*0038*/ 	.byte	0x03, 0x50
        /*003a*/ 	.short	0x0000


	//----- nvinfo : EIATTR_MAXREG_COUNT
	.align		4
        /*003c*/ 	.byte	0x03, 0x1b
        /*003e*/ 	.short	0x00ff


	//----- nvinfo : EIATTR_EXIT_INSTR_OFFSETS
	.align		4
        /*0040*/ 	.byte	0x04, 0x1c
        /*0042*/ 	.short	(.L_17 - .L_16)


	//   ....[0]....
.L_16:
        /*0044*/ 	.word	0x00000150


	//----- nvinfo : EIATTR_REQNTID
	.align		4
.L_17:
        /*0048*/ 	.byte	0x04, 0x10
        /*004a*/ 	.short	(.L_19 - .L_18)
.L_18:
        /*004c*/ 	.word	0x00000080
        /*0050*/ 	.word	0x00000001
        /*0054*/ 	.word	0x00000001


	//----- nvinfo : EIATTR_CBANK_PARAM_SIZE
	.align		4
.L_19:
        /*0058*/ 	.byte	0x03, 0x19
        /*005a*/ 	.short	0x0014


	//----- nvinfo : EIATTR_PARAM_CBANK
	.align		4
        /*005c*/ 	.byte	0x04, 0x0a
        /*005e*/ 	.short	(.L_21 - .L_20)
	.align		4
.L_20:
        /*0060*/ 	.word	index@(.nv.constant0.triton_poi_fused_convolution_45)
        /*0064*/ 	.short	0x0210
        /*0066*/ 	.short	0x0014


	//----- nvinfo : EIATTR_SW_WAR
	.align		4
.L_21:
        /*0068*/ 	.byte	0x04, 0x36
        /*006a*/ 	.short	(.L_23 - .L_22)
.L_22:
        /*006c*/ 	.word	0x00000008
.L_23:


//--------------------- .nv.callgraph             --------------------------
	.section	.nv.callgraph,"",@"SHT_CUDA_CALLGRAPH"
	.align	4
	.sectionentsize	8
	.align		4
        /*0000*/ 	.word	0x00000000
	.align		4
        /*0004*/ 	.word	0xffffffff
	.align		4
        /*0008*/ 	.word	0x00000000
	.align		4
        /*000c*/ 	.word	0xfffffffe
	.align		4
        /*0010*/ 	.word	0x00000000
	.align		4
        /*0014*/ 	.word	0xfffffffd
	.align		4
        /*0018*/ 	.word	0x00000000
	.align		4
        /*001c*/ 	.word	0xfffffffc


//--------------------- .text.triton_poi_fused_convolution_45 --------------------------
	.section	.text.triton_poi_fused_convolution_45,"ax",@progbits
	.align	128
        .global         triton_poi_fused_convolution_45
        .type           triton_poi_fused_convolution_45,@function
        .size           triton_poi_fused_convolution_45,(.L_x_1 - triton_poi_fused_convolution_45)
        .other          triton_poi_fused_convolution_45,@"STO_CUDA_ENTRY STV_DEFAULT"
triton_poi_fused_convolution_45:
.text.triton_poi_fused_convolution_45:
[----:B------:R-:W-:Y:S01]  /*0000*/  LDC R1, c[0x0][0x28] ;  /* 0x00000a00ff017b82 */ /* 0x000fe20000000800 */
[----:B------:R-:W1:Y:S07]  /*0010*/  S2R R0, SR_TID.X ;  /* 0x0000000000007919 */ /* 0x000e6e0000002100 */
[----:B------:R-:W2:Y:S01]  /*0020*/  LDC.64 R2, c[0x0][0x210] ;  /* 0x00008400ff027b82 */ /* 0x000ea20000000a00 */
[----:B------:R-:W-:Y:S01]  /*0030*/  ULDC.64 UR4, c[0x0][0x208] ;  /* 0x0000820000047ab9 */ /* 0x000fe20000000a00 */
[----:B------:R-:W3:Y:S01]  /*0040*/  S2R R7, SR_CTAID.X ;  /* 0x0000000000077919 */ /* 0x000ee20000002500 */
[----:B-1----:R-:W-:-:S02]  /*0050*/  LOP3.LUT R0, R0, 0x7f, RZ, 0xc0, !PT ;  /* 0x0000007f00007812 */ /* 0x002fc400078ec0ff */
[----:B---3--:R-:W-:-:S03]  /*0060*/  SHF.R.S32.HI R4, RZ, 0x18, R7 ;  /* 0x00000018ff047819 */ /* 0x008fc60000011407 */
[----:B------:R-:W-:Y:S01]  /*0070*/  IMAD R7, R7, 0x80, R0 ;  /* 0x0000008007077824 */ /* 0x000fe200078e0200 */
[----:B------:R-:W-:-:S03]  /*0080*/  SGXT R0, R4, 0x1 ;  /* 0x000000010400781a */ /* 0x000fc60000000200 */
[----:B--2---:R-:W-:Y:S01]  /*0090*/  IMAD.WIDE R2, R7, 0x4, R2 ;  /* 0x0000000407027825 */ /* 0x004fe200078e0202 */
[----:B------:R-:W1:Y:S01]  /*00a0*/  LDC.64 R4, c[0x0][0x218] ;  /* 0x00008600ff047b82 */ /* 0x000e620000000a00 */
[----:B------:R-:W-:-:S04]  /*00b0*/  LEA.HI R0, R0, R7, RZ, 0x8 ;  /* 0x0000000700007211 */ /* 0x000fc800078f40ff */
[----:B------:R-:W-:-:S04]  /*00c0*/  SHF.R.S32.HI R0, RZ, 0x8, R0 ;  /* 0x00000008ff007819 */ /* 0x000fc80000011400 */
[----:B------:R-:W-:-:S04]  /*00d0*/  LEA.HI R6, R0, R0, RZ, 0x2 ;  /* 0x0000000000067211 */ /* 0x000fc800078f10ff */
[----:B------:R-:W-:-:S05]  /*00e0*/  LOP3.LUT R9, R6, 0xfffffffc, RZ, 0xc0, !PT ;  /* 0xfffffffc06097812 */ /* 0x000fca00078ec0ff */
[----:B------:R-:W-:Y:S02]  /*00f0*/  IMAD.IADD R9, R0, 0x1, -R9 ;  /* 0x0000000100097824 */ /* 0x000fe400078e0a09 */
[----:B------:R-:W2:Y:S02]  /*0100*/  LDG.E R0, desc[UR4][R2.64] ;  /* 0x0000000402007981 */ /* 0x000ea4000c1e1900 */
[----:B-1----:R-:W-:-:S06]  /*0110*/  IMAD.WIDE R4, R9, 0x4, R4 ;  /* 0x0000000409047825 */ /* 0x002fcc00078e0204 */
[----:B------:R-:W2:Y:S02]  /*0120*/  LDG.E.EL R5, desc[UR4][R4.64] ;  /* 0x0000000404057981 */ /* 0x000ea4000c2e1900 */
[----:B--2---:R-:W-:-:S05]  /*0130*/  FADD R7, R0, R5 ;  /* 0x0000000500077221 */ /* 0x004fca0000000000 */
[----:B------:R-:W-:Y:S01]  /*0140*/  STG.E desc[UR4][R2.64], R7 ;  /* 0x0000000702007986 */ /* 0x000fe2000c101904 */
[----:B------:R-:W-:Y:S05]  /*0150*/  EXIT ;  /* 0x000000000000794d */ /* 0x000fea0003800000 */
.L_x_0:
[----:B------:R-:W-:-:S00]  /*0160*/  BRA `(.L_x_0) ;  /* 0xfffffffc00fc7947 */ /* 0x000fc0000383ffff */
[----:B------:R-:W-:-:S00]  /*0170*/  NOP ;  /* 0x0000000000007918 */ /* 0x000fc00000000000 */
        /* <DEDUP_REMOVED lines=8> */
.L_x_1:


//--------------------- .nv.constant0.triton_poi_fused_convolution_45 --------------------------
	.section	.nv.constant0.triton_poi_fused_convolution_45,"a",@progbits
	.sectionflags	@""
	.align	4
.nv.constant0.triton_poi_fused_convolution_45:
	.zero		548
